//
// Generated by NVIDIA NVVM Compiler
//
// Compiler Build ID: CL-36424714
// Cuda compilation tools, release 13.0, V13.0.88
// Based on NVVM 20.0.0
//

.version 9.0
.target sm_100
.address_size 64

	// .globl	_Z3fskPfS_S_iii

.visible .entry _Z3fskPfS_S_iii(
	.param .u64 .ptr .align 1 _Z3fskPfS_S_iii_param_0,
	.param .u64 .ptr .align 1 _Z3fskPfS_S_iii_param_1,
	.param .u64 .ptr .align 1 _Z3fskPfS_S_iii_param_2,
	.param .u32 _Z3fskPfS_S_iii_param_3,
	.param .u32 _Z3fskPfS_S_iii_param_4,
	.param .u32 _Z3fskPfS_S_iii_param_5
)
{
	.reg .pred 	%p<41>;
	.reg .b32 	%r<48>;
	.reg .b32 	%f<145>;
	.reg .b64 	%rd<27>;

	ld.param.u64 	%rd5, [_Z3fskPfS_S_iii_param_0];
	ld.param.u64 	%rd6, [_Z3fskPfS_S_iii_param_1];
	ld.param.u64 	%rd7, [_Z3fskPfS_S_iii_param_2];
	ld.param.u32 	%r24, [_Z3fskPfS_S_iii_param_3];
	ld.param.u32 	%r26, [_Z3fskPfS_S_iii_param_4];
	ld.param.u32 	%r25, [_Z3fskPfS_S_iii_param_5];
	cvta.to.global.u64 	%rd1, %rd6;
	cvta.to.global.u64 	%rd2, %rd7;
	mov.u32 	%r27, %ctaid.x;
	mov.u32 	%r28, %ntid.x;
	mov.u32 	%r29, %tid.x;
	mad.lo.s32 	%r1, %r27, %r28, %r29;
	mul.lo.s32 	%r30, %r25, %r26;
	setp.ge.s32 	%p1, %r1, %r30;
	@%p1 bra 	$L__BB0_14;
	div.s32 	%r31, %r1, %r25;
	mul.lo.s32 	%r32, %r31, %r25;
	sub.s32 	%r33, %r1, %r32;
	mul.lo.s32 	%r42, %r31, %r24;
	mul.lo.s32 	%r3, %r33, %r24;
	setp.lt.s32 	%p2, %r24, 1;
	mov.f32 	%f144, 0f00000000;
	@%p2 bra 	$L__BB0_13;
	and.b32  	%r4, %r24, 7;
	setp.lt.u32 	%p3, %r24, 8;
	mov.f32 	%f144, 0f00000000;
	mov.b32 	%r45, 0;
	@%p3 bra 	$L__BB0_5;
	and.b32  	%r45, %r24, 2147483640;
	add.s64 	%rd3, %rd2, 16;
	neg.s32 	%r39, %r45;
	add.s64 	%rd4, %rd1, 16;
	mov.f32 	%f144, 0f00000000;
	mov.u32 	%r40, %r3;
$L__BB0_4:
	.pragma "nounroll";
	mul.wide.s32 	%rd8, %r40, 4;
	add.s64 	%rd9, %rd3, %rd8;
	mul.wide.s32 	%rd10, %r42, 4;
	add.s64 	%rd11, %rd4, %rd10;
	ld.global.f32 	%f17, [%rd9+-16];
	ld.global.f32 	%f18, [%rd11+-16];
	setp.gt.f32 	%p4, %f18, %f17;
	selp.f32 	%f19, %f18, %f17, %p4;
	setp.lt.f32 	%p5, %f19, 0f3F800000;
	selp.f32 	%f20, 0f3F800000, %f19, %p5;
	sub.f32 	%f21, %f18, %f17;
	abs.f32 	%f22, %f21;
	div.rn.f32 	%f23, %f22, %f20;
	add.f32 	%f24, %f144, %f23;
	ld.global.f32 	%f25, [%rd9+-12];
	ld.global.f32 	%f26, [%rd11+-12];
	setp.gt.f32 	%p6, %f26, %f25;
	selp.f32 	%f27, %f26, %f25, %p6;
	setp.lt.f32 	%p7, %f27, 0f3F800000;
	selp.f32 	%f28, 0f3F800000, %f27, %p7;
	sub.f32 	%f29, %f26, %f25;
	abs.f32 	%f30, %f29;
	div.rn.f32 	%f31, %f30, %f28;
	add.f32 	%f32, %f24, %f31;
	ld.global.f32 	%f33, [%rd9+-8];
	ld.global.f32 	%f34, [%rd11+-8];
	setp.gt.f32 	%p8, %f34, %f33;
	selp.f32 	%f35, %f34, %f33, %p8;
	setp.lt.f32 	%p9, %f35, 0f3F800000;
	selp.f32 	%f36, 0f3F800000, %f35, %p9;
	sub.f32 	%f37, %f34, %f33;
	abs.f32 	%f38, %f37;
	div.rn.f32 	%f39, %f38, %f36;
	add.f32 	%f40, %f32, %f39;
	ld.global.f32 	%f41, [%rd9+-4];
	ld.global.f32 	%f42, [%rd11+-4];
	setp.gt.f32 	%p10, %f42, %f41;
	selp.f32 	%f43, %f42, %f41, %p10;
	setp.lt.f32 	%p11, %f43, 0f3F800000;
	selp.f32 	%f44, 0f3F800000, %f43, %p11;
	sub.f32 	%f45, %f42, %f41;
	abs.f32 	%f46, %f45;
	div.rn.f32 	%f47, %f46, %f44;
	add.f32 	%f48, %f40, %f47;
	ld.global.f32 	%f49, [%rd9];
	ld.global.f32 	%f50, [%rd11];
	setp.gt.f32 	%p12, %f50, %f49;
	selp.f32 	%f51, %f50, %f49, %p12;
	setp.lt.f32 	%p13, %f51, 0f3F800000;
	selp.f32 	%f52, 0f3F800000, %f51, %p13;
	sub.f32 	%f53, %f50, %f49;
	abs.f32 	%f54, %f53;
	div.rn.f32 	%f55, %f54, %f52;
	add.f32 	%f56, %f48, %f55;
	ld.global.f32 	%f57, [%rd9+4];
	ld.global.f32 	%f58, [%rd11+4];
	setp.gt.f32 	%p14, %f58, %f57;
	selp.f32 	%f59, %f58, %f57, %p14;
	setp.lt.f32 	%p15, %f59, 0f3F800000;
	selp.f32 	%f60, 0f3F800000, %f59, %p15;
	sub.f32 	%f61, %f58, %f57;
	abs.f32 	%f62, %f61;
	div.rn.f32 	%f63, %f62, %f60;
	add.f32 	%f64, %f56, %f63;
	ld.global.f32 	%f65, [%rd9+8];
	ld.global.f32 	%f66, [%rd11+8];
	setp.gt.f32 	%p16, %f66, %f65;
	selp.f32 	%f67, %f66, %f65, %p16;
	setp.lt.f32 	%p17, %f67, 0f3F800000;
	selp.f32 	%f68, 0f3F800000, %f67, %p17;
	sub.f32 	%f69, %f66, %f65;
	abs.f32 	%f70, %f69;
	div.rn.f32 	%f71, %f70, %f68;
	add.f32 	%f72, %f64, %f71;
	ld.global.f32 	%f73, [%rd9+12];
	ld.global.f32 	%f74, [%rd11+12];
	setp.gt.f32 	%p18, %f74, %f73;
	selp.f32 	%f75, %f74, %f73, %p18;
	setp.lt.f32 	%p19, %f75, 0f3F800000;
	selp.f32 	%f76, 0f3F800000, %f75, %p19;
	sub.f32 	%f77, %f74, %f73;
	abs.f32 	%f78, %f77;
	div.rn.f32 	%f79, %f78, %f76;
	add.f32 	%f144, %f72, %f79;
	add.s32 	%r42, %r42, 8;
	add.s32 	%r40, %r40, 8;
	add.s32 	%r39, %r39, 8;
	setp.ne.s32 	%p20, %r39, 0;
	@%p20 bra 	$L__BB0_4;
$L__BB0_5:
	setp.eq.s32 	%p21, %r4, 0;
	@%p21 bra 	$L__BB0_13;
	and.b32  	%r15, %r24, 3;
	setp.lt.u32 	%p22, %r4, 4;
	@%p22 bra 	$L__BB0_8;
	add.s32 	%r35, %r45, %r3;
	mul.wide.s32 	%rd12, %r35, 4;
	add.s64 	%rd13, %rd2, %rd12;
	ld.global.f32 	%f81, [%rd13];
	mul.wide.s32 	%rd14, %r42, 4;
	add.s64 	%rd15, %rd1, %rd14;
	ld.global.f32 	%f82, [%rd15];
	setp.gt.f32 	%p23, %f82, %f81;
	selp.f32 	%f83, %f82, %f81, %p23;
	setp.lt.f32 	%p24, %f83, 0f3F800000;
	selp.f32 	%f84, 0f3F800000, %f83, %p24;
	sub.f32 	%f85, %f82, %f81;
	abs.f32 	%f86, %f85;
	div.rn.f32 	%f87, %f86, %f84;
	add.f32 	%f88, %f144, %f87;
	ld.global.f32 	%f89, [%rd13+4];
	ld.global.f32 	%f90, [%rd15+4];
	setp.gt.f32 	%p25, %f90, %f89;
	selp.f32 	%f91, %f90, %f89, %p25;
	setp.lt.f32 	%p26, %f91, 0f3F800000;
	selp.f32 	%f92, 0f3F800000, %f91, %p26;
	sub.f32 	%f93, %f90, %f89;
	abs.f32 	%f94, %f93;
	div.rn.f32 	%f95, %f94, %f92;
	add.f32 	%f96, %f88, %f95;
	ld.global.f32 	%f97, [%rd13+8];
	ld.global.f32 	%f98, [%rd15+8];
	setp.gt.f32 	%p27, %f98, %f97;
	selp.f32 	%f99, %f98, %f97, %p27;
	setp.lt.f32 	%p28, %f99, 0f3F800000;
	selp.f32 	%f100, 0f3F800000, %f99, %p28;
	sub.f32 	%f101, %f98, %f97;
	abs.f32 	%f102, %f101;
	div.rn.f32 	%f103, %f102, %f100;
	add.f32 	%f104, %f96, %f103;
	ld.global.f32 	%f105, [%rd13+12];
	ld.global.f32 	%f106, [%rd15+12];
	setp.gt.f32 	%p29, %f106, %f105;
	selp.f32 	%f107, %f106, %f105, %p29;
	setp.lt.f32 	%p30, %f107, 0f3F800000;
	selp.f32 	%f108, 0f3F800000, %f107, %p30;
	sub.f32 	%f109, %f106, %f105;
	abs.f32 	%f110, %f109;
	div.rn.f32 	%f111, %f110, %f108;
	add.f32 	%f144, %f104, %f111;
	add.s32 	%r45, %r45, 4;
	add.s32 	%r42, %r42, 4;
$L__BB0_8:
	setp.eq.s32 	%p31, %r15, 0;
	@%p31 bra 	$L__BB0_13;
	setp.eq.s32 	%p32, %r15, 1;
	@%p32 bra 	$L__BB0_11;
	add.s32 	%r36, %r45, %r3;
	mul.wide.s32 	%rd16, %r36, 4;
	add.s64 	%rd17, %rd2, %rd16;
	ld.global.f32 	%f113, [%rd17];
	mul.wide.s32 	%rd18, %r42, 4;
	add.s64 	%rd19, %rd1, %rd18;
	ld.global.f32 	%f114, [%rd19];
	setp.gt.f32 	%p33, %f114, %f113;
	selp.f32 	%f115, %f114, %f113, %p33;
	setp.lt.f32 	%p34, %f115, 0f3F800000;
	selp.f32 	%f116, 0f3F800000, %f115, %p34;
	sub.f32 	%f117, %f114, %f113;
	abs.f32 	%f118, %f117;
	div.rn.f32 	%f119, %f118, %f116;
	add.f32 	%f120, %f144, %f119;
	ld.global.f32 	%f121, [%rd17+4];
	ld.global.f32 	%f122, [%rd19+4];
	setp.gt.f32 	%p35, %f122, %f121;
	selp.f32 	%f123, %f122, %f121, %p35;
	setp.lt.f32 	%p36, %f123, 0f3F800000;
	selp.f32 	%f124, 0f3F800000, %f123, %p36;
	sub.f32 	%f125, %f122, %f121;
	abs.f32 	%f126, %f125;
	div.rn.f32 	%f127, %f126, %f124;
	add.f32 	%f144, %f120, %f127;
	add.s32 	%r45, %r45, 2;
	add.s32 	%r42, %r42, 2;
$L__BB0_11:
	and.b32  	%r37, %r24, 1;
	setp.eq.b32 	%p37, %r37, 1;
	not.pred 	%p38, %p37;
	@%p38 bra 	$L__BB0_13;
	add.s32 	%r38, %r45, %r3;
	mul.wide.s32 	%rd20, %r38, 4;
	add.s64 	%rd21, %rd2, %rd20;
	ld.global.f32 	%f128, [%rd21];
	mul.wide.s32 	%rd22, %r42, 4;
	add.s64 	%rd23, %rd1, %rd22;
	ld.global.f32 	%f129, [%rd23];
	setp.gt.f32 	%p39, %f129, %f128;
	selp.f32 	%f130, %f129, %f128, %p39;
	setp.lt.f32 	%p40, %f130, 0f3F800000;
	selp.f32 	%f131, 0f3F800000, %f130, %p40;
	sub.f32 	%f132, %f129, %f128;
	abs.f32 	%f133, %f132;
	div.rn.f32 	%f134, %f133, %f131;
	add.f32 	%f144, %f144, %f134;
$L__BB0_13:
	cvt.rn.f32.s32 	%f135, %r24;
	div.rn.f32 	%f136, %f144, %f135;
	cvta.to.global.u64 	%rd24, %rd5;
	mul.wide.s32 	%rd25, %r1, 4;
	add.s64 	%rd26, %rd24, %rd25;
	st.global.f32 	[%rd26], %f136;
$L__BB0_14:
	ret;

}


// ===== COMPILED SASS (sm_100) =====

	.target	sm_100

	.elftype	@"ET_EXEC"


//--------------------- .note.nv.tkinfo           --------------------------
	.section	.note.nv.tkinfo,"",@"SHT_NOTE"
	.sectionflags	@"SHF_NOTE_NV_TKINFO"
	.tkinfo
        /*0018*/ 	.word	0x00000002
        /*0030*/ 	.string	""
        /*0030*/ 	.string	"ptxas"
        /*0030*/ 	.string	"Cuda compilation tools, release 13.0, V13.0.88"
        /*0030*/ 	.string	"Build cuda_13.0.r13.0/compiler.36424714_0"
        /*0030*/ 	.string	"-arch sm_100 -m 64 "



//--------------------- .note.nv.cuinfo           --------------------------
	.section	.note.nv.cuinfo,"",@"SHT_NOTE"
	.sectionflags	@"SHF_NOTE_NV_CUINFO"
        /*0018*/ 	.short	0x0002
        /*001a*/ 	.short	0x0064
        /*001c*/ 	.short	0x0082
	.zero		2


//--------------------- .nv.info                  --------------------------
	.section	.nv.info,"",@"SHT_CUDA_INFO"
	.align	4


	//----- nvinfo : EIATTR_REGCOUNT
	.align		4
        /*0000*/ 	.byte	0x04, 0x2f
        /*0002*/ 	.short	(.L_1 - .L_0)
	.align		4
.L_0:
        /*0004*/ 	.word	index@(_Z3fskPfS_S_iii)
        /*0008*/ 	.word	0x00000016


	//----- nvinfo : EIATTR_FRAME_SIZE
	.align		4
.L_1:
        /*000c*/ 	.byte	0x04, 0x11
        /*000e*/ 	.short	(.L_3 - .L_2)
	.align		4
.L_2:
        /*0010*/ 	.word	index@($__internal_0_$__cuda_sm3x_div_rn_noftz_f32_slowpath)
        /*0014*/ 	.word	0x00000000


	//----- nvinfo : EIATTR_FRAME_SIZE
	.align		4
.L_3:
        /*0018*/ 	.byte	0x04, 0x11
        /*001a*/ 	.short	(.L_5 - .L_4)
	.align		4
.L_4:
        /*001c*/ 	.word	index@(_Z3fskPfS_S_iii)
        /*0020*/ 	.word	0x00000000


	//----- nvinfo : EIATTR_MIN_STACK_SIZE
	.align		4
.L_5:
        /*0024*/ 	.byte	0x04, 0x12
        /*0026*/ 	.short	(.L_7 - .L_6)
	.align		4
.L_6:
        /*0028*/ 	.word	index@(_Z3fskPfS_S_iii)
        /*002c*/ 	.word	0x00000000
.L_7:


//--------------------- .nv.compat                --------------------------
	.section	.nv.compat,"",@"SHT_CUDA_COMPAT_INFO"
	.align	4
        /*0000*/ 	.byte	0x02, 0x09, 0x00, 0x00, 0x02, 0x02, 0x01, 0x00, 0x02, 0x05, 0x05, 0x00, 0x03, 0x07, 0x01, 0x01
        /*0010*/ 	.byte	0x02, 0x03, 0x00, 0x00, 0x02, 0x06, 0x01, 0x00, 0x04, 0x0b, 0x08, 0x00, 0x01, 0x00, 0x00, 0x00
        /*0020*/ 	.byte	0x00, 0x00, 0x00, 0x00


//--------------------- .nv.info._Z3fskPfS_S_iii  --------------------------
	.section	.nv.info._Z3fskPfS_S_iii,"",@"SHT_CUDA_INFO"
	.sectionflags	@""
	.align	4


	//----- nvinfo : EIATTR_CUDA_API_VERSION
	.align		4
        /*0000*/ 	.byte	0x04, 0x37
        /*0002*/ 	.short	(.L_9 - .L_8)
.L_8:
        /*0004*/ 	.word	0x00000082


	//----- nvinfo : EIATTR_KPARAM_INFO
	.align		4
.L_9:
        /*0008*/ 	.byte	0x04, 0x17
        /*000a*/ 	.short	(.L_11 - .L_10)
.L_10:
        /*000c*/ 	.word	0x00000000
        /*0010*/ 	.short	0x0005
        /*0012*/ 	.short	0x0020
        /*0014*/ 	.byte	0x00, 0xf0, 0x11, 0x00


	//----- nvinfo : EIATTR_KPARAM_INFO
	.align		4
.L_11:
        /*0018*/ 	.byte	0x04, 0x17
        /*001a*/ 	.short	(.L_13 - .L_12)
.L_12:
        /*001c*/ 	.word	0x00000000
        /*0020*/ 	.short	0x0004
        /*0022*/ 	.short	0x001c
        /*0024*/ 	.byte	0x00, 0xf0, 0x11, 0x00


	//----- nvinfo : EIATTR_KPARAM_INFO
	.align		4
.L_13:
        /*0028*/ 	.byte	0x04, 0x17
        /*002a*/ 	.short	(.L_15 - .L_14)
.L_14:
        /*002c*/ 	.word	0x00000000
        /*0030*/ 	.short	0x0003
        /*0032*/ 	.short	0x0018
        /*0034*/ 	.byte	0x00, 0xf0, 0x11, 0x00


	//----- nvinfo : EIATTR_KPARAM_INFO
	.align		4
.L_15:
        /*0038*/ 	.byte	0x04, 0x17
        /*003a*/ 	.short	(.L_17 - .L_16)
.L_16:
        /*003c*/ 	.word	0x00000000
        /*0040*/ 	.short	0x0002
        /*0042*/ 	.short	0x0010
        /*0044*/ 	.byte	0x00, 0xf5, 0x21, 0x00


	//----- nvinfo : EIATTR_KPARAM_INFO
	.align		4
.L_17:
        /*0048*/ 	.byte	0x04, 0x17
        /*004a*/ 	.short	(.L_19 - .L_18)
.L_18:
        /*004c*/ 	.word	0x00000000
        /*0050*/ 	.short	0x0001
        /*0052*/ 	.short	0x0008
        /*0054*/ 	.byte	0x00, 0xf5, 0x21, 0x00


	//----- nvinfo : EIATTR_KPARAM_INFO
	.align		4
.L_19:
        /*0058*/ 	.byte	0x04, 0x17
        /*005a*/ 	.short	(.L_21 - .L_20)
.L_20:
        /*005c*/ 	.word	0x00000000
        /*0060*/ 	.short	0x0000
        /*0062*/ 	.short	0x0000
        /*0064*/ 	.byte	0x00, 0xf5, 0x21, 0x00


	//----- nvinfo : EIATTR_SPARSE_MMA_MASK
	.align		4
.L_21:
        /*0068*/ 	.byte	0x03, 0x50
        /*006a*/ 	.short	0x0000


	//----- nvinfo : EIATTR_MAXREG_COUNT
	.align		4
        /*006c*/ 	.byte	0x03, 0x1b
        /*006e*/ 	.short	0x00ff


	//----- nvinfo : EIATTR_MERCURY_ISA_VERSION
	.align		4
        /*0070*/ 	.byte	0x03, 0x5f
        /*0072*/ 	.short	0x0101


	//----- nvinfo : EIATTR_VRC_CTA_INIT_COUNT
	.align		4
        /*0074*/ 	.byte	0x02, 0x4a
	.zero		1
	.zero		1


	//----- nvinfo : EIATTR_EXIT_INSTR_OFFSETS
	.align		4
        /*0078*/ 	.byte	0x04, 0x1c
        /*007a*/ 	.short	(.L_23 - .L_22)


	//   ....[0]....
.L_22:
        /*007c*/ 	.word	0x00000090


	//   ....[1]....
        /*0080*/ 	.word	0x00001b30


	//----- nvinfo : EIATTR_CRS_STACK_SIZE
	.align		4
.L_23:
        /*0084*/ 	.byte	0x04, 0x1e
        /*0086*/ 	.short	(.L_25 - .L_24)
.L_24:
        /*0088*/ 	.word	0x00000000


	//----- nvinfo : EIATTR_CBANK_PARAM_SIZE
	.align		4
.L_25:
        /*008c*/ 	.byte	0x03, 0x19
        /*008e*/ 	.short	0x0024


	//----- nvinfo : EIATTR_PARAM_CBANK
	.align		4
        /*0090*/ 	.byte	0x04, 0x0a
        /*0092*/ 	.short	(.L_27 - .L_26)
	.align		4
.L_26:
        /*0094*/ 	.word	index@(.nv.constant0._Z3fskPfS_S_iii)
        /*0098*/ 	.short	0x0380
        /*009a*/ 	.short	0x0024


	//----- nvinfo : EIATTR_SW_WAR
	.align		4
.L_27:
        /*009c*/ 	.byte	0x04, 0x36
        /*009e*/ 	.short	(.L_29 - .L_28)
.L_28:
        /*00a0*/ 	.word	0x00000008
.L_29:


//--------------------- .nv.callgraph             --------------------------
	.section	.nv.callgraph,"",@"SHT_CUDA_CALLGRAPH"
	.align	4
	.sectionentsize	8
	.align		4
        /*0000*/ 	.word	0x00000000
	.align		4
        /*0004*/ 	.word	0xffffffff
	.align		4
        /*0008*/ 	.word	0x00000000
	.align		4
        /*000c*/ 	.word	0xfffffffe
	.align		4
        /*0010*/ 	.word	0x00000000
	.align		4
        /*0014*/ 	.word	0xfffffffd
	.align		4
        /*0018*/ 	.word	0x00000000
	.align		4
        /*001c*/ 	.word	0xfffffffc


//--------------------- .text._Z3fskPfS_S_iii     --------------------------
	.section	.text._Z3fskPfS_S_iii,"ax",@progbits
	.align	128
        .global         _Z3fskPfS_S_iii
        .type           _Z3fskPfS_S_iii,@function
        .size           _Z3fskPfS_S_iii,(.L_x_49 - _Z3fskPfS_S_iii)
        .other          _Z3fskPfS_S_iii,@"STO_CUDA_ENTRY STV_DEFAULT"
_Z3fskPfS_S_iii:
.text._Z3fskPfS_S_iii:
[----:B------:R-:W-:Y:S01]  /*0000*/  LDC R1, c[0x0][0x37c] ;  /* 0x0000df00ff017b82 */ /* 0x000fe20000000800 */
[----:B------:R-:W0:Y:S07]  /*0010*/  S2R R3, SR_TID.X ;  /* 0x0000000000037919 */ /* 0x000e2e0000002100 */
[----:B------:R-:W0:Y:S01]  /*0020*/  S2UR UR4, SR_CTAID.X ;  /* 0x00000000000479c3 */ /* 0x000e220000002500 */
[----:B------:R-:W1:Y:S07]  /*0030*/  LDCU UR5, c[0x0][0x39c] ;  /* 0x00007380ff0577ac */ /* 0x000e6e0008000800 */
[----:B------:R-:W0:Y:S08]  /*0040*/  LDC R4, c[0x0][0x360] ;  /* 0x0000d800ff047b82 */ /* 0x000e300000000800 */
[----:B------:R-:W1:Y:S01]  /*0050*/  LDC R5, c[0x0][0x3a0] ;  /* 0x0000e800ff057b82 */ /* 0x000e620000000800 */
[----:B0-----:R-:W-:-:S02]  /*0060*/  IMAD R4, R4, UR4, R3 ;  /* 0x0000000404047c24 */ /* 0x001fc4000f8e0203 */
[----:B-1----:R-:W-:-:S05]  /*0070*/  IMAD R3, R5, UR5, RZ ;  /* 0x0000000505037c24 */ /* 0x002fca000f8e02ff */
[----:B------:R-:W-:-:S13]  /*0080*/  ISETP.GE.AND P0, PT, R4, R3, PT ;  /* 0x000000030400720c */ /* 0x000fda0003f06270 */
[----:B------:R-:W-:Y:S05]  /*0090*/  @P0 EXIT ;  /* 0x000000000000094d */ /* 0x000fea0003800000 */
[----:B------:R-:W-:Y:S01]  /*00a0*/  IABS R7, R5 ;  /* 0x0000000500077213 */ /* 0x000fe20000000000 */
[----:B------:R-:W0:Y:S03]  /*00b0*/  LDCU UR5, c[0x0][0x398] ;  /* 0x00007300ff0577ac */ /* 0x000e260008000800 */
[----:B------:R-:W1:Y:S01]  /*00c0*/  I2F.RP R0, R7 ;  /* 0x0000000700007306 */ /* 0x000e620000209400 */
[----:B------:R-:W2:Y:S07]  /*00d0*/  LDCU.64 UR14, c[0x0][0x358] ;  /* 0x00006b00ff0e77ac */ /* 0x000eae0008000a00 */
[----:B-1----:R-:W1:Y:S01]  /*00e0*/  MUFU.RCP R0, R0 ;  /* 0x0000000000007308 */ /* 0x002e620000001000 */
[----:B0-----:R-:W-:Y:S01]  /*00f0*/  UISETP.GE.AND UP0, UPT, UR5, 0x1, UPT ;  /* 0x000000010500788c */ /* 0x001fe2000bf06270 */
[----:B-1----:R-:W-:-:S06]  /*0100*/  IADD3 R2, PT, PT, R0, 0xffffffe, RZ ;  /* 0x0ffffffe00027810 */ /* 0x002fcc0007ffe0ff */
[----:B------:R0:W1:Y:S02]  /*0110*/  F2I.FTZ.U32.TRUNC.NTZ R3, R2 ;  /* 0x0000000200037305 */ /* 0x000064000021f000 */
[----:B0-----:R-:W-:Y:S01]  /*0120*/  HFMA2 R2, -RZ, RZ, 0, 0 ;  /* 0x00000000ff027431 */ /* 0x001fe200000001ff */
[----:B-1----:R-:W-:-:S05]  /*0130*/  IADD3 R6, PT, PT, RZ, -R3, RZ ;  /* 0x80000003ff067210 */ /* 0x002fca0007ffe0ff */
[----:B------:R-:W-:Y:S01]  /*0140*/  IMAD R9, R6, R7, RZ ;  /* 0x0000000706097224 */ /* 0x000fe200078e02ff */
[----:B------:R-:W-:-:S03]  /*0150*/  IABS R6, R4 ;  /* 0x0000000400067213 */ /* 0x000fc60000000000 */
[----:B------:R-:W-:Y:S01]  /*0160*/  IMAD.HI.U32 R3, R3, R9, R2 ;  /* 0x0000000903037227 */ /* 0x000fe200078e0002 */
[----:B------:R-:W-:-:S05]  /*0170*/  MOV R9, RZ ;  /* 0x000000ff00097202 */ /* 0x000fca0000000f00 */
[----:B------:R-:W-:-:S05]  /*0180*/  IMAD.HI.U32 R3, R3, R6, RZ ;  /* 0x0000000603037227 */ /* 0x000fca00078e00ff */
[----:B------:R-:W-:-:S05]  /*0190*/  IADD3 R0, PT, PT, -R3, RZ, RZ ;  /* 0x000000ff03007210 */ /* 0x000fca0007ffe1ff */
[----:B------:R-:W-:-:S05]  /*01a0*/  IMAD R0, R7, R0, R6 ;  /* 0x0000000007007224 */ /* 0x000fca00078e0206 */
[----:B------:R-:W-:-:S13]  /*01b0*/  ISETP.GT.U32.AND P2, PT, R7, R0, PT ;  /* 0x000000000700720c */ /* 0x000fda0003f44070 */
[-C--:B------:R-:W-:Y:S01]  /*01c0*/  @!P2 IADD3 R0, PT, PT, R0, -R7.reuse, RZ ;  /* 0x800000070000a210 */ /* 0x080fe20007ffe0ff */
[----:B------:R-:W-:Y:S01]  /*01d0*/  @!P2 VIADD R3, R3, 0x1 ;  /* 0x000000010303a836 */ /* 0x000fe20000000000 */
[----:B------:R-:W-:Y:S02]  /*01e0*/  ISETP.NE.AND P2, PT, R5, RZ, PT ;  /* 0x000000ff0500720c */ /* 0x000fe40003f45270 */
[----:B------:R-:W-:Y:S02]  /*01f0*/  ISETP.GE.U32.AND P0, PT, R0, R7, PT ;  /* 0x000000070000720c */ /* 0x000fe40003f06070 */
[----:B------:R-:W-:-:S04]  /*0200*/  LOP3.LUT R0, R4, R5, RZ, 0x3c, !PT ;  /* 0x0000000504007212 */ /* 0x000fc800078e3cff */
[----:B------:R-:W-:-:S07]  /*0210*/  ISETP.GE.AND P1, PT, R0, RZ, PT ;  /* 0x000000ff0000720c */ /* 0x000fce0003f26270 */
[----:B------:R-:W-:-:S06]  /*0220*/  @P0 IADD3 R3, PT, PT, R3, 0x1, RZ ;  /* 0x0000000103030810 */ /* 0x000fcc0007ffe0ff */
[----:B------:R-:W-:Y:S02]  /*0230*/  @!P1 IADD3 R3, PT, PT, -R3, RZ, RZ ;  /* 0x000000ff03039210 */ /* 0x000fe40007ffe1ff */
[----:B------:R-:W-:-:S04]  /*0240*/  @!P2 LOP3.LUT R3, RZ, R5, RZ, 0x33, !PT ;  /* 0x00000005ff03a212 */ /* 0x000fc800078e33ff */
[----:B------:R-:W-:-:S05]  /*0250*/  IADD3 R6, PT, PT, -R3, RZ, RZ ;  /* 0x000000ff03067210 */ /* 0x000fca0007ffe1ff */
[----:B------:R-:W-:Y:S01]  /*0260*/  IMAD R6, R5, R6, R4 ;  /* 0x0000000605067224 */ /* 0x000fe200078e0204 */
[----:B--2---:R-:W-:Y:S06]  /*0270*/  BRA.U !UP0, `(.L_x_0) ;  /* 0x0000001508e07547 */ /* 0x004fec000b800000 */
[----:B------:R-:W-:Y:S02]  /*0280*/  UISETP.GE.U32.AND UP0, UPT, UR5, 0x8, UPT ;  /* 0x000000080500788c */ /* 0x000fe4000bf06070 */
[----:B------:R-:W-:Y:S01]  /*0290*/  IMAD R5, R3, UR5, RZ ;  /* 0x0000000503057c24 */ /* 0x000fe2000f8e02ff */
[----:B------:R-:W-:Y:S02]  /*02a0*/  ULOP3.LUT UR12, UR5, 0x7, URZ, 0xc0, !UPT ;  /* 0x00000007050c7892 */ /* 0x000fe4000f8ec0ff */
[----:B------:R-:W-:Y:S01]  /*02b0*/  IMAD R6, R6, UR5, RZ ;  /* 0x0000000506067c24 */ /* 0x000fe2000f8e02ff */
[----:B------:R-:W-:Y:S01]  /*02c0*/  UMOV UR4, URZ ;  /* 0x000000ff00047c82 */ /* 0x000fe20008000000 */
[----:B------:R-:W-:Y:S02]  /*02d0*/  IMAD.MOV.U32 R9, RZ, RZ, RZ ;  /* 0x000000ffff097224 */ /* 0x000fe400078e00ff */
[----:B------:R-:W-:Y:S06]  /*02e0*/  BRA.U !UP0, `(.L_x_1) ;  /* 0x0000000908f47547 */ /* 0x000fec000b800000 */
[----:B------:R-:W0:Y:S01]  /*02f0*/  LDCU.64 UR8, c[0x0][0x390] ;  /* 0x00007200ff0877ac */ /* 0x000e220008000a00 */
[----:B------:R-:W-:Y:S01]  /*0300*/  HFMA2 R9, -RZ, RZ, 0, 0 ;  /* 0x00000000ff097431 */ /* 0x000fe200000001ff */
[----:B------:R-:W-:Y:S01]  /*0310*/  MOV R17, R6 ;  /* 0x0000000600117202 */ /* 0x000fe20000000f00 */
[----:B------:R-:W1:Y:S01]  /*0320*/  LDCU.64 UR10, c[0x0][0x388] ;  /* 0x00007100ff0a77ac */ /* 0x000e620008000a00 */
[----:B------:R-:W-:Y:S02]  /*0330*/  ULOP3.LUT UR4, UR5, 0x7ffffff8, URZ, 0xc0, !UPT ;  /* 0x7ffffff805047892 */ /* 0x000fe4000f8ec0ff */
[----:B0-----:R-:W-:Y:S02]  /*0340*/  UIADD3 UR7, UP0, UPT, UR8, 0x10, URZ ;  /* 0x0000001008077890 */ /* 0x001fe4000ff1e0ff */
[----:B-1----:R-:W-:Y:S02]  /*0350*/  UIADD3 UR5, UP1, UPT, UR10, 0x10, URZ ;  /* 0x000000100a057890 */ /* 0x002fe4000ff3e0ff */
[----:B------:R-:W-:-:S02]  /*0360*/  UIADD3 UR10, UPT, UPT, -UR4, URZ, URZ ;  /* 0x000000ff040a7290 */ /* 0x000fc4000fffe1ff */
[----:B------:R-:W-:Y:S02]  /*0370*/  UIADD3.X UR8, UPT, UPT, URZ, UR9, URZ, UP0, !UPT ;  /* 0x00000009ff087290 */ /* 0x000fe400087fe4ff */
[----:B------:R-:W-:-:S12]  /*0380*/  UIADD3.X UR6, UPT, UPT, URZ, UR11, URZ, UP1, !UPT ;  /* 0x0000000bff067290 */ /* 0x000fd80008ffe4ff */
.L_x_18:
[----:B------:R-:W-:Y:S01]  /*0390*/  MOV R14, UR7 ;  /* 0x00000007000e7c02 */ /* 0x000fe20008000f00 */
[----:B------:R-:W-:Y:S01]  /*03a0*/  IMAD.U32 R10, RZ, RZ, UR5 ;  /* 0x00000005ff0a7e24 */ /* 0x000fe2000f8e00ff */
[----:B------:R-:W-:Y:S02]  /*03b0*/  MOV R15, UR8 ;  /* 0x00000008000f7c02 */ /* 0x000fe40008000f00 */
[----:B------:R-:W-:Y:S01]  /*03c0*/  MOV R11, UR6 ;  /* 0x00000006000b7c02 */ /* 0x000fe20008000f00 */
[----:B------:R-:W-:-:S04]  /*03d0*/  IMAD.WIDE R14, R17, 0x4, R14 ;  /* 0x00000004110e7825 */ /* 0x000fc800078e020e */
[----:B------:R-:W-:Y:S01]  /*03e0*/  IMAD.WIDE R10, R5, 0x4, R10 ;  /* 0x00000004050a7825 */ /* 0x000fe200078e020a */
[----:B------:R-:W2:Y:S04]  /*03f0*/  LDG.E R3, desc[UR14][R14.64+-0x10] ;  /* 0xfffff00e0e037981 */ /* 0x000ea8000c1e1900 */
[----:B------:R-:W2:Y:S01]  /*0400*/  LDG.E R0, desc[UR14][R10.64+-0x10] ;  /* 0xfffff00e0a007981 */ /* 0x000ea2000c1e1900 */
[----:B------:R-:W-:Y:S01]  /*0410*/  UIADD3 UR10, UPT, UPT, UR10, 0x8, URZ ;  /* 0x000000080a0a7890 */ /* 0x000fe2000fffe0ff */
[----:B------:R-:W-:Y:S03]  /*0420*/  BSSY.RECONVERGENT B2, `(.L_x_2) ;  /* 0x0000012000027945 */ /* 0x000fe60003800200 */
[----:B------:R-:W-:Y:S01]  /*0430*/  UISETP.NE.AND UP0, UPT, UR10, URZ, UPT ;  /* 0x000000ff0a00728c */ /* 0x000fe2000bf05270 */
[----:B--2---:R-:W-:-:S04]  /*0440*/  FSETP.GT.AND P0, PT, R0, R3, PT ;  /* 0x000000030000720b */ /* 0x004fc80003f04000 */
[----:B------:R-:W-:Y:S01]  /*0450*/  FSEL R2, R0, R3, P0 ;  /* 0x0000000300027208 */ /* 0x000fe20000000000 */
[----:B------:R-:W-:-:S03]  /*0460*/  FADD R3, -R3, R0 ;  /* 0x0000000003037221 */ /* 0x000fc60000000100 */
[----:B------:R-:W-:-:S04]  /*0470*/  FMNMX.NAN R8, R2, 1, !PT ;  /* 0x3f80000002087809 */ /* 0x000fc80007820000 */
[----:B------:R-:W0:Y:S08]  /*0480*/  MUFU.RCP R2, R8 ;  /* 0x0000000800027308 */ /* 0x000e300000001000 */
[----:B------:R-:W1:Y:S01]  /*0490*/  FCHK P0, |R3|, R8 ;  /* 0x0000000803007302 */ /* 0x000e620000000200 */
[----:B0-----:R-:W-:-:S04]  /*04a0*/  FFMA R7, -R8, R2, 1 ;  /* 0x3f80000008077423 */ /* 0x001fc80000000102 */
[----:B------:R-:W-:-:S04]  /*04b0*/  FFMA R2, R2, R7, R2 ;  /* 0x0000000702027223 */ /* 0x000fc80000000002 */
[----:B------:R-:W-:-:S04]  /*04c0*/  FFMA R7, |R3|, R2, RZ ;  /* 0x0000000203077223 */ /* 0x000fc800000002ff */
[----:B------:R-:W-:-:S04]  /*04d0*/  FFMA R0, -R8, R7, |R3| ;  /* 0x0000000708007223 */ /* 0x000fc80000000503 */
[----:B------:R-:W-:Y:S01]  /*04e0*/  FFMA R0, R2, R0, R7 ;  /* 0x0000000002007223 */ /* 0x000fe20000000007 */
[----:B-1----:R-:W-:Y:S06]  /*04f0*/  @!P0 BRA `(.L_x_3) ;  /* 0x0000000000108947 */ /* 0x002fec0003800000 */
[----:B------:R-:W-:Y:S01]  /*0500*/  FADD R3, |R3|, -RZ ;  /* 0x800000ff03037221 */ /* 0x000fe20000000200 */
[----:B------:R-:W-:Y:S02]  /*0510*/  MOV R0, R8 ;  /* 0x0000000800007202 */ /* 0x000fe40000000f00 */
[----:B------:R-:W-:-:S07]  /*0520*/  MOV R2, 0x540 ;  /* 0x0000054000027802 */ /* 0x000fce0000000f00 */
[----:B------:R-:W-:Y:S05]  /*0530*/  CALL.REL.NOINC `($__internal_0_$__cuda_sm3x_div_rn_noftz_f32_slowpath) ;  /* 0x0000001400807944 */ /* 0x000fea0003c00000 */
.L_x_3:
[----:B------:R-:W-:Y:S05]  /*0540*/  BSYNC.RECONVERGENT B2 ;  /* 0x0000000000027941 */ /* 0x000fea0003800200 */
.L_x_2:
[----:B------:R-:W2:Y:S04]  /*0550*/  LDG.E R3, desc[UR14][R14.64+-0xc] ;  /* 0xfffff40e0e037981 */ /* 0x000ea8000c1e1900 */
[----:B------:R-:W2:Y:S01]  /*0560*/  LDG.E R2, desc[UR14][R10.64+-0xc] ;  /* 0xfffff40e0a027981 */ /* 0x000ea2000c1e1900 */
[----:B------:R-:W-:Y:S01]  /*0570*/  BSSY.RECONVERGENT B2, `(.L_x_4) ;  /* 0x0000012000027945 */ /* 0x000fe20003800200 */
[----:B------:R-:W-:Y:S01]  /*0580*/  FADD R9, R0, R9 ;  /* 0x0000000900097221 */ /* 0x000fe20000000000 */
        /* <DEDUP_REMOVED lines=16> */
.L_x_5:
[----:B------:R-:W-:Y:S05]  /*0690*/  BSYNC.RECONVERGENT B2 ;  /* 0x0000000000027941 */ /* 0x000fea0003800200 */
.L_x_4:
        /* <DEDUP_REMOVED lines=20> */
.L_x_7:
[----:B------:R-:W-:Y:S05]  /*07e0*/  BSYNC.RECONVERGENT B2 ;  /* 0x0000000000027941 */ /* 0x000fea0003800200 */
.L_x_6:
        /* <DEDUP_REMOVED lines=20> */
.L_x_9:
[----:B------:R-:W-:Y:S05]  /*0930*/  BSYNC.RECONVERGENT B2 ;  /* 0x0000000000027941 */ /* 0x000fea0003800200 */
.L_x_8:
        /* <DEDUP_REMOVED lines=17> */
[----:B------:R-:W-:Y:S01]  /*0a50*/  IMAD.MOV.U32 R0, RZ, RZ, R12 ;  /* 0x000000ffff007224 */ /* 0x000fe200078e000c */
[----:B------:R-:W-:-:S07]  /*0a60*/  MOV R2, 0xa80 ;  /* 0x00000a8000027802 */ /* 0x000fce0000000f00 */
[----:B------:R-:W-:Y:S05]  /*0a70*/  CALL.REL.NOINC `($__internal_0_$__cuda_sm3x_div_rn_noftz_f32_slowpath) ;  /* 0x0000001000307944 */ /* 0x000fea0003c00000 */
.L_x_11:
[----:B------:R-:W-:Y:S05]  /*0a80*/  BSYNC.RECONVERGENT B2 ;  /* 0x0000000000027941 */ /* 0x000fea0003800200 */
.L_x_10:
        /* <DEDUP_REMOVED lines=20> */
.L_x_13:
[----:B------:R-:W-:Y:S05]  /*0bd0*/  BSYNC.RECONVERGENT B2 ;  /* 0x0000000000027941 */ /* 0x000fea0003800200 */
.L_x_12:
        /* <DEDUP_REMOVED lines=20> */
.L_x_15:
[----:B------:R-:W-:Y:S05]  /*0d20*/  BSYNC.RECONVERGENT B2 ;  /* 0x0000000000027941 */ /* 0x000fea0003800200 */
.L_x_14:
        /* <DEDUP_REMOVED lines=20> */
.L_x_17:
[----:B------:R-:W-:Y:S05]  /*0e70*/  BSYNC.RECONVERGENT B2 ;  /* 0x0000000000027941 */ /* 0x000fea0003800200 */
.L_x_16:
[----:B------:R-:W-:Y:S01]  /*0e80*/  FADD R9, R9, R0 ;  /* 0x0000000009097221 */ /* 0x000fe20000000000 */
[----:B------:R-:W-:Y:S02]  /*0e90*/  IADD3 R5, PT, PT, R5, 0x8, RZ ;  /* 0x0000000805057810 */ /* 0x000fe40007ffe0ff */
[----:B------:R-:W-:Y:S01]  /*0ea0*/  IADD3 R17, PT, PT, R17, 0x8, RZ ;  /* 0x0000000811117810 */ /* 0x000fe20007ffe0ff */
[----:B------:R-:W-:Y:S06]  /*0eb0*/  BRA.U UP0, `(.L_x_18) ;  /* 0xfffffff500347547 */ /* 0x000fec000b83ffff */
.L_x_1:
[----:B------:R-:W-:-:S09]  /*0ec0*/  UISETP.NE.AND UP0, UPT, UR12, URZ, UPT ;  /* 0x000000ff0c00728c */ /* 0x000fd2000bf05270 */
[----:B------:R-:W-:Y:S05]  /*0ed0*/  BRA.U !UP0, `(.L_x_0) ;  /* 0x0000000908c87547 */ /* 0x000fea000b800000 */
[----:B------:R-:W0:Y:S01]  /*0ee0*/  LDCU UR5, c[0x0][0x398] ;  /* 0x00007300ff0577ac */ /* 0x000e220008000800 */
[----:B------:R-:W-:Y:S02]  /*0ef0*/  UISETP.GE.U32.AND UP0, UPT, UR12, 0x4, UPT ;  /* 0x000000040c00788c */ /* 0x000fe4000bf06070 */
[----:B0-----:R-:W-:-:S07]  /*0f00*/  ULOP3.LUT UR5, UR5, 0x3, URZ, 0xc0, !UPT ;  /* 0x0000000305057892 */ /* 0x001fce000f8ec0ff */
[----:B------:R-:W-:Y:S05]  /*0f10*/  BRA.U !UP0, `(.L_x_19) ;  /* 0x00000005086c7547 */ /* 0x000fea000b800000 */
[----:B------:R-:W0:Y:S01]  /*0f20*/  LDC.64 R14, c[0x0][0x390] ;  /* 0x0000e400ff0e7b82 */ /* 0x000e220000000a00 */
[----:B------:R-:W-:-:S07]  /*0f30*/  VIADD R3, R6, UR4 ;  /* 0x0000000406037c36 */ /* 0x000fce0008000000 */
[----:B------:R-:W1:Y:S01]  /*0f40*/  LDC.64 R10, c[0x0][0x388] ;  /* 0x0000e200ff0a7b82 */ /* 0x000e620000000a00 */
[----:B0-----:R-:W-:-:S05]  /*0f50*/  IMAD.WIDE R14, R3, 0x4, R14 ;  /* 0x00000004030e7825 */ /* 0x001fca00078e020e */
[----:B------:R-:W2:Y:S01]  /*0f60*/  LDG.E R3, desc[UR14][R14.64] ;  /* 0x0000000e0e037981 */ /* 0x000ea2000c1e1900 */
[----:B-1----:R-:W-:-:S05]  /*0f70*/  IMAD.WIDE R10, R5, 0x4, R10 ;  /* 0x00000004050a7825 */ /* 0x002fca00078e020a */
[----:B------:R-:W2:Y:S01]  /*0f80*/  LDG.E R0, desc[UR14][R10.64] ;  /* 0x0000000e0a007981 */ /* 0x000ea2000c1e1900 */
[----:B------:R-:W-:Y:S01]  /*0f90*/  BSSY.RECONVERGENT B2, `(.L_x_20) ;  /* 0x0000011000027945 */ /* 0x000fe20003800200 */
[----:B--2---:R-:W-:-:S04]  /*0fa0*/  FSETP.GT.AND P0, PT, R0, R3, PT ;  /* 0x000000030000720b */ /* 0x004fc80003f04000 */
[----:B------:R-:W-:-:S04]  /*0fb0*/  FSEL R2, R0, R3, P0 ;  /* 0x0000000300027208 */ /* 0x000fc80000000000 */
[----:B------:R-:W-:-:S04]  /*0fc0*/  FMNMX.NAN R8, R2, 1, !PT ;  /* 0x3f80000002087809 */ /* 0x000fc80007820000 */
[----:B------:R-:W0:Y:S01]  /*0fd0*/  MUFU.RCP R2, R8 ;  /* 0x0000000800027308 */ /* 0x000e220000001000 */
[----:B------:R-:W-:-:S07]  /*0fe0*/  FADD R3, -R3, R0 ;  /* 0x0000000003037221 */ /* 0x000fce0000000100 */
        /* <DEDUP_REMOVED lines=11> */
.L_x_21:
[----:B------:R-:W-:Y:S05]  /*10a0*/  BSYNC.RECONVERGENT B2 ;  /* 0x0000000000027941 */ /* 0x000fea0003800200 */
.L_x_20:
        /* <DEDUP_REMOVED lines=20> */
.L_x_23:
[----:B------:R-:W-:Y:S05]  /*11f0*/  BSYNC.RECONVERGENT B2 ;  /* 0x0000000000027941 */ /* 0x000fea0003800200 */
.L_x_22:
        /* <DEDUP_REMOVED lines=20> */
.L_x_25:
[----:B------:R-:W-:Y:S05]  /*1340*/  BSYNC.RECONVERGENT B2 ;  /* 0x0000000000027941 */ /* 0x000fea0003800200 */
.L_x_24:
        /* <DEDUP_REMOVED lines=20> */
.L_x_27:
[----:B------:R-:W-:Y:S05]  /*1490*/  BSYNC.RECONVERGENT B2 ;  /* 0x0000000000027941 */ /* 0x000fea0003800200 */
.L_x_26:
[----:B------:R-:W-:Y:S01]  /*14a0*/  FADD R9, R9, R0 ;  /* 0x0000000009097221 */ /* 0x000fe20000000000 */
[----:B------:R-:W-:Y:S01]  /*14b0*/  IADD3 R5, PT, PT, R5, 0x4, RZ ;  /* 0x0000000405057810 */ /* 0x000fe20007ffe0ff */
[----:B------:R-:W-:-:S12]  /*14c0*/  UIADD3 UR4, UPT, UPT, UR4, 0x4, URZ ;  /* 0x0000000404047890 */ /* 0x000fd8000fffe0ff */
.L_x_19:
[----:B------:R-:W-:-:S09]  /*14d0*/  UISETP.NE.AND UP0, UPT, UR5, URZ, UPT ;  /* 0x000000ff0500728c */ /* 0x000fd2000bf05270 */
[----:B------:R-:W-:Y:S05]  /*14e0*/  BRA.U !UP0, `(.L_x_0) ;  /* 0x0000000508447547 */ /* 0x000fea000b800000 */
[----:B------:R-:W-:-:S09]  /*14f0*/  UISETP.NE.AND UP0, UPT, UR5, 0x1, UPT ;  /* 0x000000010500788c */ /* 0x000fd2000bf05270 */
        /* <DEDUP_REMOVED lines=25> */
.L_x_30:
[----:B------:R-:W-:Y:S05]  /*1690*/  BSYNC.RECONVERGENT B2 ;  /* 0x0000000000027941 */ /* 0x000fea0003800200 */
.L_x_29:
        /* <DEDUP_REMOVED lines=20> */
.L_x_32:
[----:B------:R-:W-:Y:S05]  /*17e0*/  BSYNC.RECONVERGENT B2 ;  /* 0x0000000000027941 */ /* 0x000fea0003800200 */
.L_x_31:
[----:B------:R-:W-:Y:S01]  /*17f0*/  FADD R9, R9, R0 ;  /* 0x0000000009097221 */ /* 0x000fe20000000000 */
[----:B------:R-:W-:Y:S01]  /*1800*/  IADD3 R5, PT, PT, R5, 0x2, RZ ;  /* 0x0000000205057810 */ /* 0x000fe20007ffe0ff */
[----:B------:R-:W-:-:S12]  /*1810*/  UIADD3 UR4, UPT, UPT, UR4, 0x2, URZ ;  /* 0x0000000204047890 */ /* 0x000fd8000fffe0ff */
.L_x_28:
[----:B------:R-:W0:Y:S02]  /*1820*/  LDCU UR5, c[0x0][0x398] ;  /* 0x00007300ff0577ac */ /* 0x000e240008000800 */
[----:B0-----:R-:W-:-:S04]  /*1830*/  ULOP3.LUT UR5, UR5, 0x1, URZ, 0xc0, !UPT ;  /* 0x0000000105057892 */ /* 0x001fc8000f8ec0ff */
[----:B------:R-:W-:-:S09]  /*1840*/  UISETP.NE.U32.AND UP0, UPT, UR5, 0x1, UPT ;  /* 0x000000010500788c */ /* 0x000fd2000bf05070 */
[----:B------:R-:W-:Y:S05]  /*1850*/  BRA.U UP0, `(.L_x_0) ;  /* 0x0000000100687547 */ /* 0x000fea000b800000 */
[----:B------:R-:W0:Y:S01]  /*1860*/  LDC.64 R2, c[0x0][0x390] ;  /* 0x0000e400ff027b82 */ /* 0x000e220000000a00 */
[----:B------:R-:W-:-:S07]  /*1870*/  IADD3 R7, PT, PT, R6, UR4, RZ ;  /* 0x0000000406077c10 */ /* 0x000fce000fffe0ff */
[----:B------:R-:W1:Y:S01]  /*1880*/  LDC.64 R10, c[0x0][0x388] ;  /* 0x0000e200ff0a7b82 */ /* 0x000e620000000a00 */
[----:B0-----:R-:W-:-:S06]  /*1890*/  IMAD.WIDE R6, R7, 0x4, R2 ;  /* 0x0000000407067825 */ /* 0x001fcc00078e0202 */
[----:B------:R-:W2:Y:S01]  /*18a0*/  LDG.E R6, desc[UR14][R6.64] ;  /* 0x0000000e06067981 */ /* 0x000ea2000c1e1900 */
[----:B-1----:R-:W-:-:S06]  /*18b0*/  IMAD.WIDE R10, R5, 0x4, R10 ;  /* 0x00000004050a7825 */ /* 0x002fcc00078e020a */
        /* <DEDUP_REMOVED lines=18> */
.L_x_34:
[----:B------:R-:W-:Y:S05]  /*19e0*/  BSYNC.RECONVERGENT B2 ;  /* 0x0000000000027941 */ /* 0x000fea0003800200 */
.L_x_33:
[----:B------:R-:W-:-:S07]  /*19f0*/  FADD R9, R9, R0 ;  /* 0x0000000009097221 */ /* 0x000fce0000000000 */
.L_x_0:
[----:B------:R-:W0:Y:S01]  /*1a00*/  LDCU UR4, c[0x0][0x398] ;  /* 0x00007300ff0477ac */ /* 0x000e220008000800 */
[----:B------:R-:W-:Y:S01]  /*1a10*/  BSSY.RECONVERGENT B2, `(.L_x_35) ;  /* 0x000000e000027945 */ /* 0x000fe20003800200 */
[----:B0-----:R-:W-:-:S04]  /*1a20*/  I2FP.F32.S32 R2, UR4 ;  /* 0x0000000400027c45 */ /* 0x001fc80008201400 */
[----:B------:R-:W0:Y:S08]  /*1a30*/  MUFU.RCP R3, R2 ;  /* 0x0000000200037308 */ /* 0x000e300000001000 */
[----:B------:R-:W1:Y:S01]  /*1a40*/  FCHK P0, R9, R2 ;  /* 0x0000000209007302 */ /* 0x000e620000000000 */
[----:B0-----:R-:W-:-:S04]  /*1a50*/  FFMA R0, -R2, R3, 1 ;  /* 0x3f80000002007423 */ /* 0x001fc80000000103 */
[----:B------:R-:W-:-:S04]  /*1a60*/  FFMA R0, R3, R0, R3 ;  /* 0x0000000003007223 */ /* 0x000fc80000000003 */
[----:B------:R-:W-:-:S04]  /*1a70*/  FFMA R3, R0, R9, RZ ;  /* 0x0000000900037223 */ /* 0x000fc800000000ff */
[----:B------:R-:W-:-:S04]  /*1a80*/  FFMA R6, -R2, R3, R9 ;  /* 0x0000000302067223 */ /* 0x000fc80000000109 */
[----:B------:R-:W-:Y:S01]  /*1a90*/  FFMA R0, R0, R6, R3 ;  /* 0x0000000600007223 */ /* 0x000fe20000000003 */
[----:B-1----:R-:W-:Y:S06]  /*1aa0*/  @!P0 BRA `(.L_x_36) ;  /* 0x0000000000108947 */ /* 0x002fec0003800000 */
[----:B------:R-:W-:Y:S01]  /*1ab0*/  MOV R0, R2 ;  /* 0x0000000200007202 */ /* 0x000fe20000000f00 */
[----:B------:R-:W-:Y:S01]  /*1ac0*/  IMAD.MOV.U32 R3, RZ, RZ, R9 ;  /* 0x000000ffff037224 */ /* 0x000fe200078e0009 */
[----:B------:R-:W-:-:S07]  /*1ad0*/  MOV R2, 0x1af0 ;  /* 0x00001af000027802 */ /* 0x000fce0000000f00 */
[----:B------:R-:W-:Y:S05]  /*1ae0*/  CALL.REL.NOINC `($__internal_0_$__cuda_sm3x_div_rn_noftz_f32_slowpath) ;  /* 0x0000000000147944 */ /* 0x000fea0003c00000 */
.L_x_36:
[----:B------:R-:W-:Y:S05]  /*1af0*/  BSYNC.RECONVERGENT B2 ;  /* 0x0000000000027941 */ /* 0x000fea0003800200 */
.L_x_35:
[----:B------:R-:W0:Y:S02]  /*1b00*/  LDC.64 R2, c[0x0][0x380] ;  /* 0x0000e000ff027b82 */ /* 0x000e240000000a00 */
[----:B0-----:R-:W-:-:S05]  /*1b10*/  IMAD.WIDE R4, R4, 0x4, R2 ;  /* 0x0000000404047825 */ /* 0x001fca00078e0202 */
[----:B------:R-:W-:Y:S01]  /*1b20*/  STG.E desc[UR14][R4.64], R0 ;  /* 0x0000000004007986 */ /* 0x000fe2000c10190e */
[----:B------:R-:W-:Y:S05]  /*1b30*/  EXIT ;  /* 0x000000000000794d */ /* 0x000fea0003800000 */
        .weak           $__internal_0_$__cuda_sm3x_div_rn_noftz_f32_slowpath
        .type           $__internal_0_$__cuda_sm3x_div_rn_noftz_f32_slowpath,@function
        .size           $__internal_0_$__cuda_sm3x_div_rn_noftz_f32_slowpath,(.L_x_49 - $__internal_0_$__cuda_sm3x_div_rn_noftz_f32_slowpath)
$__internal_0_$__cuda_sm3x_div_rn_noftz_f32_slowpath:
[----:B------:R-:W-:Y:S01]  /*1b40*/  SHF.R.U32.HI R7, RZ, 0x17, R0 ;  /* 0x00000017ff077819 */ /* 0x000fe20000011600 */
[----:B------:R-:W-:Y:S01]  /*1b50*/  BSSY.RECONVERGENT B0, `(.L_x_37) ;  /* 0x0000062000007945 */ /* 0x000fe20003800200 */
[----:B------:R-:W-:Y:S02]  /*1b60*/  SHF.R.U32.HI R12, RZ, 0x17, R3 ;  /* 0x00000017ff0c7819 */ /* 0x000fe40000011603 */
[----:B------:R-:W-:Y:S02]  /*1b70*/  LOP3.LUT R7, R7, 0xff, RZ, 0xc0, !PT ;  /* 0x000000ff07077812 */ /* 0x000fe400078ec0ff */
[----:B------:R-:W-:Y:S02]  /*1b80*/  LOP3.LUT R12, R12, 0xff, RZ, 0xc0, !PT ;  /* 0x000000ff0c0c7812 */ /* 0x000fe400078ec0ff */
[----:B------:R-:W-:Y:S02]  /*1b90*/  IADD3 R13, PT, PT, R7, -0x1, RZ ;  /* 0xffffffff070d7810 */ /* 0x000fe40007ffe0ff */
[----:B------:R-:W-:-:S02]  /*1ba0*/  IADD3 R16, PT, PT, R12, -0x1, RZ ;  /* 0xffffffff0c107810 */ /* 0x000fc40007ffe0ff */
[----:B------:R-:W-:-:S04]  /*1bb0*/  ISETP.GT.U32.AND P0, PT, R13, 0xfd, PT ;  /* 0x000000fd0d00780c */ /* 0x000fc80003f04070 */
[----:B------:R-:W-:-:S13]  /*1bc0*/  ISETP.GT.U32.OR P0, PT, R16, 0xfd, P0 ;  /* 0x000000fd1000780c */ /* 0x000fda0000704470 */
[----:B------:R-:W-:Y:S01]  /*1bd0*/  @!P0 MOV R8, RZ ;  /* 0x000000ff00088202 */ /* 0x000fe20000000f00 */
[----:B------:R-:W-:Y:S06]  /*1be0*/  @!P0 BRA `(.L_x_38) ;  /* 0x00000000005c8947 */ /* 0x000fec0003800000 */
[----:B------:R-:W-:Y:S02]  /*1bf0*/  FSETP.GTU.FTZ.AND P0, PT, |R3|, +INF , PT ;  /* 0x7f8000000300780b */ /* 0x000fe40003f1c200 */
[----:B------:R-:W-:-:S04]  /*1c00*/  FSETP.GTU.FTZ.AND P1, PT, |R0|, +INF , PT ;  /* 0x7f8000000000780b */ /* 0x000fc80003f3c200 */
[----:B------:R-:W-:-:S13]  /*1c10*/  PLOP3.LUT P0, PT, P0, P1, PT, 0xf8, 0x8f ;  /* 0x00000000008f781c */ /* 0x000fda0000703f70 */
[----:B------:R-:W-:Y:S05]  /*1c20*/  @P0 BRA `(.L_x_39) ;  /* 0x00000004004c0947 */ /* 0x000fea0003800000 */
[----:B------:R-:W-:-:S13]  /*1c30*/  LOP3.LUT P0, RZ, R0, 0x7fffffff, R3, 0xc8, !PT ;  /* 0x7fffffff00ff7812 */ /* 0x000fda000780c803 */
[----:B------:R-:W-:Y:S05]  /*1c40*/  @!P0 BRA `(.L_x_40) ;  /* 0x00000004003c8947 */ /* 0x000fea0003800000 */
[C---:B------:R-:W-:Y:S02]  /*1c50*/  FSETP.NEU.FTZ.AND P2, PT, |R3|.reuse, +INF , PT ;  /* 0x7f8000000300780b */ /* 0x040fe40003f5d200 */
[----:B------:R-:W-:Y:S02]  /*1c60*/  FSETP.NEU.FTZ.AND P1, PT, |R0|, +INF , PT ;  /* 0x7f8000000000780b */ /* 0x000fe40003f3d200 */
[----:B------:R-:W-:-:S11]  /*1c70*/  FSETP.NEU.FTZ.AND P0, PT, |R3|, +INF , PT ;  /* 0x7f8000000300780b */ /* 0x000fd60003f1d200 */
[----:B------:R-:W-:Y:S05]  /*1c80*/  @!P1 BRA !P2, `(.L_x_40) ;  /* 0x00000004002c9947 */ /* 0x000fea0005000000 */
[----:B------:R-:W-:-:S04]  /*1c90*/  LOP3.LUT P2, RZ, R3, 0x7fffffff, RZ, 0xc0, !PT ;  /* 0x7fffffff03ff7812 */ /* 0x000fc8000784c0ff */
[----:B------:R-:W-:-:S13]  /*1ca0*/  PLOP3.LUT P1, PT, P1, P2, PT, 0x2f, 0xf2 ;  /* 0x0000000000f2781c */ /* 0x000fda0000f24577 */
[----:B------:R-:W-:Y:S05]  /*1cb0*/  @P1 BRA `(.L_x_41) ;  /* 0x0000000400181947 */ /* 0x000fea0003800000 */
[----:B------:R-:W-:-:S04]  /*1cc0*/  LOP3.LUT P1, RZ, R0, 0x7fffffff, RZ, 0xc0, !PT ;  /* 0x7fffffff00ff7812 */ /* 0x000fc8000782c0ff */
[----:B------:R-:W-:-:S13]  /*1cd0*/  PLOP3.LUT P0, PT, P0, P1, PT, 0x2f, 0xf2 ;  /* 0x0000000000f2781c */ /* 0x000fda0000702577 */
[----:B------:R-:W-:Y:S05]  /*1ce0*/  @P0 BRA `(.L_x_42) ;  /* 0x0000000400000947 */ /* 0x000fea0003800000 */
[----:B------:R-:W-:Y:S02]  /*1cf0*/  ISETP.GE.AND P0, PT, R16, RZ, PT ;  /* 0x000000ff1000720c */ /* 0x000fe40003f06270 */
[----:B------:R-:W-:-:S11]  /*1d00*/  ISETP.GE.AND P1, PT, R13, RZ, PT ;  /* 0x000000ff0d00720c */ /* 0x000fd60003f26270 */
[----:B------:R-:W-:Y:S01]  /*1d10*/  @P0 MOV R8, RZ ;  /* 0x000000ff00080202 */ /* 0x000fe20000000f00 */
[----:B------:R-:W-:Y:S02]  /*1d20*/  @!P0 IMAD.MOV.U32 R8, RZ, RZ, -0x40 ;  /* 0xffffffc0ff088424 */ /* 0x000fe400078e00ff */
[----:B------:R-:W-:Y:S01]  /*1d30*/  @!P0 FFMA R3, R3, 1.84467440737095516160e+19, RZ ;  /* 0x5f80000003038823 */ /* 0x000fe200000000ff */
[----:B------:R-:W-:Y:S02]  /*1d40*/  @!P1 FFMA R0, R0, 1.84467440737095516160e+19, RZ ;  /* 0x5f80000000009823 */ /* 0x000fe400000000ff */
[----:B------:R-:W-:-:S07]  /*1d50*/  @!P1 IADD3 R8, PT, PT, R8, 0x40, RZ ;  /* 0x0000004008089810 */ /* 0x000fce0007ffe0ff */
.L_x_38:
[----:B------:R-:W-:Y:S01]  /*1d60*/  LEA R13, R7, 0xc0800000, 0x17 ;  /* 0xc0800000070d7811 */ /* 0x000fe200078eb8ff */
[----:B------:R-:W-:Y:S01]  /*1d70*/  BSSY.RECONVERGENT B1, `(.L_x_43) ;  /* 0x0000036000017945 */ /* 0x000fe20003800200 */
[----:B------:R-:W-:Y:S02]  /*1d80*/  IADD3 R12, PT, PT, R12, -0x7f, RZ ;  /* 0xffffff810c0c7810 */ /* 0x000fe40007ffe0ff */
[----:B------:R-:W-:Y:S02]  /*1d90*/  IADD3 R18, PT, PT, -R13, R0, RZ ;  /* 0x000000000d127210 */ /* 0x000fe40007ffe1ff */
[C---:B------:R-:W-:Y:S01]  /*1da0*/  IADD3 R7, PT, PT, R12.reuse, 0x7f, -R7 ;  /* 0x0000007f0c077810 */ /* 0x040fe20007ffe807 */
[----:B------:R-:W-:Y:S01]  /*1db0*/  IMAD R0, R12, -0x800000, R3 ;  /* 0xff8000000c007824 */ /* 0x000fe200078e0203 */
[----:B------:R-:W0:Y:S01]  /*1dc0*/  MUFU.RCP R16, R18 ;  /* 0x0000001200107308 */ /* 0x000e220000001000 */
[----:B------:R-:W-:Y:S01]  /*1dd0*/  FADD.FTZ R13, -R18, -RZ ;  /* 0x800000ff120d7221 */ /* 0x000fe20000010100 */
[----:B------:R-:W-:-:S03]  /*1de0*/  IADD3 R7, PT, PT, R7, R8, RZ ;  /* 0x0000000807077210 */ /* 0x000fc60007ffe0ff */
[----:B0-----:R-:W-:-:S04]  /*1df0*/  FFMA R19, R16, R13, 1 ;  /* 0x3f80000010137423 */ /* 0x001fc8000000000d */
[----:B------:R-:W-:-:S04]  /*1e00*/  FFMA R19, R16, R19, R16 ;  /* 0x0000001310137223 */ /* 0x000fc80000000010 */
[----:B------:R-:W-:-:S04]  /*1e10*/  FFMA R16, R0, R19, RZ ;  /* 0x0000001300107223 */ /* 0x000fc800000000ff */
[----:B------:R-:W-:-:S04]  /*1e20*/  FFMA R3, R13, R16, R0 ;  /* 0x000000100d037223 */ /* 0x000fc80000000000 */
[----:B------:R-:W-:-:S04]  /*1e30*/  FFMA R16, R19, R3, R16 ;  /* 0x0000000313107223 */ /* 0x000fc80000000010 */
[----:B------:R-:W-:-:S04]  /*1e40*/  FFMA R13, R13, R16, R0 ;  /* 0x000000100d0d7223 */ /* 0x000fc80000000000 */
[----:B------:R-:W-:-:S05]  /*1e50*/  FFMA R0, R19, R13, R16 ;  /* 0x0000000d13007223 */ /* 0x000fca0000000010 */
[----:B------:R-:W-:-:S04]  /*1e60*/  SHF.R.U32.HI R3, RZ, 0x17, R0 ;  /* 0x00000017ff037819 */ /* 0x000fc80000011600 */
[----:B------:R-:W-:-:S04]  /*1e70*/  LOP3.LUT R8, R3, 0xff, RZ, 0xc0, !PT ;  /* 0x000000ff03087812 */ /* 0x000fc800078ec0ff */
[----:B------:R-:W-:-:S05]  /*1e80*/  IADD3 R3, PT, PT, R8, R7, RZ ;  /* 0x0000000708037210 */ /* 0x000fca0007ffe0ff */
[----:B------:R-:W-:-:S05]  /*1e90*/  VIADD R8, R3, 0xffffffff ;  /* 0xffffffff03087836 */ /* 0x000fca0000000000 */
[----:B------:R-:W-:-:S13]  /*1ea0*/  ISETP.GE.U32.AND P0, PT, R8, 0xfe, PT ;  /* 0x000000fe0800780c */ /* 0x000fda0003f06070 */
[----:B------:R-:W-:Y:S05]  /*1eb0*/  @!P0 BRA `(.L_x_44) ;  /* 0x0000000000808947 */ /* 0x000fea0003800000 */
[----:B------:R-:W-:-:S13]  /*1ec0*/  ISETP.GT.AND P0, PT, R3, 0xfe, PT ;  /* 0x000000fe0300780c */ /* 0x000fda0003f04270 */
[----:B------:R-:W-:Y:S05]  /*1ed0*/  @P0 BRA `(.L_x_45) ;  /* 0x00000000006c0947 */ /* 0x000fea0003800000 */
[----:B------:R-:W-:-:S13]  /*1ee0*/  ISETP.GE.AND P0, PT, R3, 0x1, PT ;  /* 0x000000010300780c */ /* 0x000fda0003f06270 */
[----:B------:R-:W-:Y:S05]  /*1ef0*/  @P0 BRA `(.L_x_46) ;  /* 0x0000000000740947 */ /* 0x000fea0003800000 */
[----:B------:R-:W-:Y:S02]  /*1f00*/  ISETP.GE.AND P0, PT, R3, -0x18, PT ;  /* 0xffffffe80300780c */ /* 0x000fe40003f06270 */
[----:B------:R-:W-:-:S11]  /*1f10*/  LOP3.LUT R0, R0, 0x80000000, RZ, 0xc0, !PT ;  /* 0x8000000000007812 */ /* 0x000fd600078ec0ff */
[----:B------:R-:W-:Y:S05]  /*1f20*/  @!P0 BRA `(.L_x_46) ;  /* 0x0000000000688947 */ /* 0x000fea0003800000 */
[-CC-:B------:R-:W-:Y:S01]  /*1f30*/  FFMA.RZ R7, R19, R13.reuse, R16.reuse ;  /* 0x0000000d13077223 */ /* 0x180fe2000000c010 */
[----:B------:R-:W-:Y:S01]  /*1f40*/  IADD3 R12, PT, PT, R3, 0x20, RZ ;  /* 0x00000020030c7810 */ /* 0x000fe20007ffe0ff */
[CCC-:B------:R-:W-:Y:S01]  /*1f50*/  FFMA.RP R8, R19.reuse, R13.reuse, R16.reuse ;  /* 0x0000000d13087223 */ /* 0x1c0fe20000008010 */
[----:B------:R-:W-:Y:S01]  /*1f60*/  FFMA.RM R13, R19, R13, R16 ;  /* 0x0000000d130d7223 */ /* 0x000fe20000004010 */
[----:B------:R-:W-:Y:S02]  /*1f70*/  ISETP.NE.AND P2, PT, R3, RZ, PT ;  /* 0x000000ff0300720c */ /* 0x000fe40003f45270 */
[----:B------:R-:W-:Y:S02]  /*1f80*/  LOP3.LUT R7, R7, 0x7fffff, RZ, 0xc0, !PT ;  /* 0x007fffff07077812 */ /* 0x000fe400078ec0ff */
[----:B------:R-:W-:Y:S02]  /*1f90*/  ISETP.NE.AND P1, PT, R3, RZ, PT ;  /* 0x000000ff0300720c */ /* 0x000fe40003f25270 */
[----:B------:R-:W-:-:S02]  /*1fa0*/  LOP3.LUT R7, R7, 0x800000, RZ, 0xfc, !PT ;  /* 0x0080000007077812 */ /* 0x000fc400078efcff */
[----:B------:R-:W-:Y:S02]  /*1fb0*/  IADD3 R3, PT, PT, -R3, RZ, RZ ;  /* 0x000000ff03037210 */ /* 0x000fe40007ffe1ff */
[----:B------:R-:W-:Y:S02]  /*1fc0*/  SHF.L.U32 R12, R7, R12, RZ ;  /* 0x0000000c070c7219 */ /* 0x000fe400000006ff */
[----:B------:R-:W-:Y:S02]  /*1fd0*/  FSETP.NEU.FTZ.AND P0, PT, R8, R13, PT ;  /* 0x0000000d0800720b */ /* 0x000fe40003f1d000 */
[----:B------:R-:W-:Y:S02]  /*1fe0*/  SEL R8, R3, RZ, P2 ;  /* 0x000000ff03087207 */ /* 0x000fe40001000000 */
[----:B------:R-:W-:Y:S02]  /*1ff0*/  ISETP.NE.AND P1, PT, R12, RZ, P1 ;  /* 0x000000ff0c00720c */ /* 0x000fe40000f25270 */
[----:B------:R-:W-:-:S02]  /*2000*/  SHF.R.U32.HI R8, RZ, R8, R7 ;  /* 0x00000008ff087219 */ /* 0x000fc40000011607 */
[----:B------:R-:W-:Y:S02]  /*2010*/  PLOP3.LUT P0, PT, P0, P1, PT, 0xf8, 0x8f ;  /* 0x00000000008f781c */ /* 0x000fe40000703f70 */
[----:B------:R-:W-:Y:S02]  /*2020*/  SHF.R.U32.HI R7, RZ, 0x1, R8 ;  /* 0x00000001ff077819 */ /* 0x000fe40000011608 */
[----:B------:R-:W-:-:S04]  /*2030*/  SEL R12, RZ, 0x1, !P0 ;  /* 0x00000001ff0c7807 */ /* 0x000fc80004000000 */
[----:B------:R-:W-:-:S04]  /*2040*/  LOP3.LUT R3, R12, 0x1, R7, 0xf8, !PT ;  /* 0x000000010c037812 */ /* 0x000fc800078ef807 */
[----:B------:R-:W-:-:S04]  /*2050*/  LOP3.LUT R8, R3, R8, RZ, 0xc0, !PT ;  /* 0x0000000803087212 */ /* 0x000fc800078ec0ff */
[----:B------:R-:W-:-:S04]  /*2060*/  IADD3 R7, PT, PT, R7, R8, RZ ;  /* 0x0000000807077210 */ /* 0x000fc80007ffe0ff */
[----:B------:R-:W-:Y:S01]  /*2070*/  LOP3.LUT R0, R7, R0, RZ, 0xfc, !PT ;  /* 0x0000000007007212 */ /* 0x000fe200078efcff */
[----:B------:R-:W-:Y:S06]  /*2080*/  BRA `(.L_x_46) ;  /* 0x0000000000107947 */ /* 0x000fec0003800000 */
.L_x_45:
[----:B------:R-:W-:-:S04]  /*2090*/  LOP3.LUT R0, R0, 0x80000000, RZ, 0xc0, !PT ;  /* 0x8000000000007812 */ /* 0x000fc800078ec0ff */
[----:B------:R-:W-:Y:S01]  /*20a0*/  LOP3.LUT R0, R0, 0x7f800000, RZ, 0xfc, !PT ;  /* 0x7f80000000007812 */ /* 0x000fe200078efcff */
[----:B------:R-:W-:Y:S06]  /*20b0*/  BRA `(.L_x_46) ;  /* 0x0000000000047947 */ /* 0x000fec0003800000 */
.L_x_44:
[----:B------:R-:W-:-:S07]  /*20c0*/  LEA R0, R7, R0, 0x17 ;  /* 0x0000000007007211 */ /* 0x000fce00078eb8ff */
.L_x_46:
[----:B------:R-:W-:Y:S05]  /*20d0*/  BSYNC.RECONVERGENT B1 ;  /* 0x0000000000017941 */ /* 0x000fea0003800200 */
.L_x_43:
[----:B------:R-:W-:Y:S05]  /*20e0*/  BRA `(.L_x_47) ;  /* 0x0000000000207947 */ /* 0x000fea0003800000 */
.L_x_42:
[----:B------:R-:W-:-:S04]  /*20f0*/  LOP3.LUT R0, R0, 0x80000000, R3, 0x48, !PT ;  /* 0x8000000000007812 */ /* 0x000fc800078e4803 */
[----:B------:R-:W-:Y:S01]  /*2100*/  LOP3.LUT R0, R0, 0x7f800000, RZ, 0xfc, !PT ;  /* 0x7f80000000007812 */ /* 0x000fe200078efcff */
[----:B------:R-:W-:Y:S06]  /*2110*/  BRA `(.L_x_47) ;  /* 0x0000000000147947 */ /* 0x000fec0003800000 */
.L_x_41:
[----:B------:R-:W-:Y:S01]  /*2120*/  LOP3.LUT R0, R0, 0x80000000, R3, 0x48, !PT ;  /* 0x8000000000007812 */ /* 0x000fe200078e4803 */
[----:B------:R-:W-:Y:S06]  /*2130*/  BRA `(.L_x_47) ;  /* 0x00000000000c7947 */ /* 0x000fec0003800000 */
.L_x_40:
[----:B------:R-:W0:Y:S01]  /*2140*/  MUFU.RSQ R0, -QNAN ;  /* 0xffc0000000007908 */ /* 0x000e220000001400 */
[----:B------:R-:W-:Y:S05]  /*2150*/  BRA `(.L_x_47) ;  /* 0x0000000000047947 */ /* 0x000fea0003800000 */
.L_x_39:
[----:B------:R-:W-:-:S07]  /*2160*/  FADD.FTZ R0, R3, R0 ;  /* 0x0000000003007221 */ /* 0x000fce0000010000 */
.L_x_47:
[----:B------:R-:W-:Y:S05]  /*2170*/  BSYNC.RECONVERGENT B0 ;  /* 0x0000000000007941 */ /* 0x000fea0003800200 */
.L_x_37:
[----:B------:R-:W-:-:S04]  /*2180*/  HFMA2 R3, -RZ, RZ, 0, 0 ;  /* 0x00000000ff037431 */ /* 0x000fc800000001ff */
[----:B0-----:R-:W-:Y:S05]  /*2190*/  RET.REL.NODEC R2 `(_Z3fskPfS_S_iii) ;  /* 0xffffffdc02987950 */ /* 0x001fea0003c3ffff */
.L_x_48:
[----:B------:R-:W-:-:S00]  /*21a0*/  BRA `(.L_x_48) ;  /* 0xfffffffc00fc7947 */ /* 0x000fc0000383ffff */
[----:B------:R-:W-:-:S00]  /*21b0*/  NOP ;  /* 0x0000000000007918 */ /* 0x000fc00000000000 */
        /* <DEDUP_REMOVED lines=12> */
.L_x_49:


//--------------------- .nv.shared.reserved.0     --------------------------
	.section	.nv.shared.reserved.0,"aw",@nobits
	.weak		__nv_reservedSMEM_offset_0_alias
	.size		__nv_reservedSMEM_offset_0_alias, 0, 64
	.other		__nv_reservedSMEM_offset_0_alias,@"STO_CUDA_RESERVED_SHARED STV_DEFAULT"
__nv_reservedSMEM_offset_0_alias:
	.zero		0
	.zero		64


//--------------------- .nv.constant0._Z3fskPfS_S_iii --------------------------
	.section	.nv.constant0._Z3fskPfS_S_iii,"a",@progbits
	.sectionflags	@""
	.align	4
.nv.constant0._Z3fskPfS_S_iii:
	.zero		932


//--------------------- SYMBOLS --------------------------

	.type		.nv.reservedSmem.offset0,@object
	.size		.nv.reservedSmem.offset0,0x4
